	.headerflags	@"EF_CUDA_TEXMODE_UNIFIED EF_CUDA_64BIT_ADDRESS EF_CUDA_ACCELERATORS EF_CUDA_SM90 EF_CUDA_VIRTUAL_SM(EF_CUDA_SM90)"
	.elftype	@"ET_EXEC"


//--------------------- .nv.info                  --------------------------
	.section	.nv.info,"",@"SHT_CUDA_INFO"
	.align	4


	//----- nvinfo : EIATTR_REGCOUNT
	.align		4
        /*0000*/ 	.byte	0x04, 0x2f
        /*0002*/ 	.short	(.L_3 - .L_2)
	.align		4
.L_2:
        /*0004*/ 	.word	index@(triton_poi_fused__native_batch_norm_legit_no_training_relu_8)
        /*0008*/ 	.word	0x00000020


	//----- nvinfo : EIATTR_MIN_STACK_SIZE
	.align		4
.L_3:
        /*000c*/ 	.byte	0x04, 0x12
        /*000e*/ 	.short	(.L_5 - .L_4)
	.align		4
.L_4:
        /*0010*/ 	.word	index@(triton_poi_fused__native_batch_norm_legit_no_training_relu_8)
        /*0014*/ 	.word	0x00000000


	//----- nvinfo : EIATTR_FRAME_SIZE
	.align		4
.L_5:
        /*0018*/ 	.byte	0x04, 0x11
        /*001a*/ 	.short	(.L_7 - .L_6)
	.align		4
.L_6:
        /*001c*/ 	.word	index@(triton_poi_fused__native_batch_norm_legit_no_training_relu_8)
        /*0020*/ 	.word	0x00000000


	//----- nvinfo : EIATTR_MIN_STACK_SIZE
	.align		4
.L_7:
        /*0024*/ 	.byte	0x04, 0x12
        /*0026*/ 	.short	(.L_9 - .L_8)
	.align		4
.L_8:
        /*0028*/ 	.word	index@(triton_poi_fused__native_batch_norm_legit_no_training_relu_8)
        /*002c*/ 	.word	0x00000000
.L_9:


//--------------------- .nv.info.triton_poi_fused__native_batch_norm_legit_no_training_relu_8 --------------------------
	.section	.nv.info.triton_poi_fused__native_batch_norm_legit_no_training_relu_8,"",@"SHT_CUDA_INFO"
	.sectionflags	@""
	.align	4


	//----- nvinfo : EIATTR_CUDA_API_VERSION
	.align		4
        /*0000*/ 	.byte	0x04, 0x37
        /*0002*/ 	.short	(.L_11 - .L_10)
.L_10:
        /*0004*/ 	.word	0x0000007c


	//----- nvinfo : EIATTR_KPARAM_INFO
	.align		4
.L_11:
        /*0008*/ 	.byte	0x04, 0x17
        /*000a*/ 	.short	(.L_13 - .L_12)
.L_12:
        /*000c*/ 	.word	0x00000000
        /*0010*/ 	.short	0x0006
        /*0012*/ 	.short	0x0030
        /*0014*/ 	.byte	0x00, 0xf0, 0x11, 0x00


	//----- nvinfo : EIATTR_KPARAM_INFO
	.align		4
.L_13:
        /*0018*/ 	.byte	0x04, 0x17
        /*001a*/ 	.short	(.L_15 - .L_14)
.L_14:
        /*001c*/ 	.word	0x00000000
        /*0020*/ 	.short	0x0005
        /*0022*/ 	.short	0x0028
        /*0024*/ 	.byte	0x00, 0xf4, 0x21, 0x00


	//----- nvinfo : EIATTR_KPARAM_INFO
	.align		4
.L_15:
        /*0028*/ 	.byte	0x04, 0x17
        /*002a*/ 	.short	(.L_17 - .L_16)
.L_16:
        /*002c*/ 	.word	0x00000000
        /*0030*/ 	.short	0x0004
        /*0032*/ 	.short	0x0020
        /*0034*/ 	.byte	0x00, 0xf4, 0x21, 0x00


	//----- nvinfo : EIATTR_KPARAM_INFO
	.align		4
.L_17:
        /*0038*/ 	.byte	0x04, 0x17
        /*003a*/ 	.short	(.L_19 - .L_18)
.L_18:
        /*003c*/ 	.word	0x00000000
        /*0040*/ 	.short	0x0003
        /*0042*/ 	.short	0x0018
        /*0044*/ 	.byte	0x00, 0xf4, 0x21, 0x00


	//----- nvinfo : EIATTR_KPARAM_INFO
	.align		4
.L_19:
        /*0048*/ 	.byte	0x04, 0x17
        /*004a*/ 	.short	(.L_21 - .L_20)
.L_20:
        /*004c*/ 	.word	0x00000000
        /*0050*/ 	.short	0x0002
        /*0052*/ 	.short	0x0010
        /*0054*/ 	.byte	0x00, 0xf4, 0x21, 0x00


	//----- nvinfo : EIATTR_KPARAM_INFO
	.align		4
.L_21:
        /*0058*/ 	.byte	0x04, 0x17
        /*005a*/ 	.short	(.L_23 - .L_22)
.L_22:
        /*005c*/ 	.word	0x00000000
        /*0060*/ 	.short	0x0001
        /*0062*/ 	.short	0x0008
        /*0064*/ 	.byte	0x00, 0xf4, 0x21, 0x00


	//----- nvinfo : EIATTR_KPARAM_INFO
	.align		4
.L_23:
        /*0068*/ 	.byte	0x04, 0x17
        /*006a*/ 	.short	(.L_25 - .L_24)
.L_24:
        /*006c*/ 	.word	0x00000000
        /*0070*/ 	.short	0x0000
        /*0072*/ 	.short	0x0000
        /*0074*/ 	.byte	0x00, 0xf4, 0x21, 0x00


	//----- nvinfo : EIATTR_SPARSE_MMA_MASK
	.align		4
.L_25:
        /*0078*/ 	.byte	0x03, 0x50
        /*007a*/ 	.short	0x0000


	//----- nvinfo : EIATTR_MAXREG_COUNT
	.align		4
        /*007c*/ 	.byte	0x03, 0x1b
        /*007e*/ 	.short	0x00ff


	//----- nvinfo : EIATTR_EXIT_INSTR_OFFSETS
	.align		4
        /*0080*/ 	.byte	0x04, 0x1c
        /*0082*/ 	.short	(.L_27 - .L_26)


	//   ....[0]....
.L_26:
        /*0084*/ 	.word	0x00000710


	//----- nvinfo : EIATTR_REQNTID
	.align		4
.L_27:
        /*0088*/ 	.byte	0x04, 0x10
        /*008a*/ 	.short	(.L_29 - .L_28)
.L_28:
        /*008c*/ 	.word	0x00000080
        /*0090*/ 	.word	0x00000001
        /*0094*/ 	.word	0x00000001


	//----- nvinfo : EIATTR_CBANK_PARAM_SIZE
	.align		4
.L_29:
        /*0098*/ 	.byte	0x03, 0x19
        /*009a*/ 	.short	0x0034


	//----- nvinfo : EIATTR_PARAM_CBANK
	.align		4
        /*009c*/ 	.byte	0x04, 0x0a
        /*009e*/ 	.short	(.L_31 - .L_30)
	.align		4
.L_30:
        /*00a0*/ 	.word	index@(.nv.constant0.triton_poi_fused__native_batch_norm_legit_no_training_relu_8)
        /*00a4*/ 	.short	0x0210
        /*00a6*/ 	.short	0x0034


	//----- nvinfo : EIATTR_SW_WAR
	.align		4
.L_31:
        /*00a8*/ 	.byte	0x04, 0x36
        /*00aa*/ 	.short	(.L_33 - .L_32)
.L_32:
        /*00ac*/ 	.word	0x00000008
.L_33:


//--------------------- .nv.callgraph             --------------------------
	.section	.nv.callgraph,"",@"SHT_CUDA_CALLGRAPH"
	.align	4
	.sectionentsize	8
	.align		4
        /*0000*/ 	.word	0x00000000
	.align		4
        /*0004*/ 	.word	0xffffffff
	.align		4
        /*0008*/ 	.word	0x00000000
	.align		4
        /*000c*/ 	.word	0xfffffffe
	.align		4
        /*0010*/ 	.word	0x00000000
	.align		4
        /*0014*/ 	.word	0xfffffffd
	.align		4
        /*0018*/ 	.word	0x00000000
	.align		4
        /*001c*/ 	.word	0xfffffffc


//--------------------- .nv.constant4             --------------------------
	.section	.nv.constant4,"a",@progbits
	.align	8
	.align		8
.nv.constant4:
        /*0000*/ 	.dword	_$_str
	.align		8
        /*0008*/ 	.dword	_$_str_$_2


//--------------------- .text.triton_poi_fused__native_batch_norm_legit_no_training_relu_8 --------------------------
	.section	.text.triton_poi_fused__native_batch_norm_legit_no_training_relu_8,"ax",@progbits
	.align	128
        .global         triton_poi_fused__native_batch_norm_legit_no_training_relu_8
        .type           triton_poi_fused__native_batch_norm_legit_no_training_relu_8,@function
        .size           triton_poi_fused__native_batch_norm_legit_no_training_relu_8,(.L_x_1 - triton_poi_fused__native_batch_norm_legit_no_training_relu_8)
        .other          triton_poi_fused__native_batch_norm_legit_no_training_relu_8,@"STO_CUDA_ENTRY STV_DEFAULT"
triton_poi_fused__native_batch_norm_legit_no_training_relu_8:
.text.triton_poi_fused__native_batch_norm_legit_no_training_relu_8:
[----:B------:R-:W-:Y:S01]  /*0000*/  LDC R1, c[0x0][0x28] ;  /* 0x00000a00ff017b82 */ /* 0x000fe20000000800 */
[----:B------:R-:W1:Y:S07]  /*0010*/  S2R R0, SR_TID.X ;  /* 0x0000000000007919 */ /* 0x000e6e0000002100 */
[----:B------:R-:W2:Y:S01]  /*0020*/  LDC.64 R4, c[0x0][0x220] ;  /* 0x00008800ff047b82 */ /* 0x000ea20000000a00 */
[----:B------:R-:W-:Y:S01]  /*0030*/  ULDC.64 UR4, c[0x0][0x208] ;  /* 0x0000820000047ab9 */ /* 0x000fe20000000a00 */
[----:B------:R-:W3:Y:S06]  /*0040*/  S2R R7, SR_CTAID.X ;  /* 0x0000000000077919 */ /* 0x000eec0000002500 */
[----:B------:R-:W4:Y:S08]  /*0050*/  LDC.64 R12, c[0x0][0x218] ;  /* 0x00008600ff0c7b82 */ /* 0x000f300000000a00 */
[----:B------:R-:W5:Y:S08]  /*0060*/  LDC.64 R22, c[0x0][0x210] ;  /* 0x00008400ff167b82 */ /* 0x000f700000000a00 */
[----:B------:R-:W5:Y:S01]  /*0070*/  LDC.64 R20, c[0x0][0x228] ;  /* 0x00008a00ff147b82 */ /* 0x000f620000000a00 */
[----:B-1----:R-:W-:-:S07]  /*0080*/  SHF.L.U32 R0, R0, 0x2, RZ ;  /* 0x0000000200007819 */ /* 0x002fce00000006ff */
[----:B------:R-:W1:Y:S01]  /*0090*/  LDC.64 R24, c[0x0][0x230] ;  /* 0x00008c00ff187b82 */ /* 0x000e620000000a00 */
[----:B---3--:R-:W-:Y:S02]  /*00a0*/  SHF.R.S32.HI R3, RZ, 0x15, R7 ;  /* 0x00000015ff037819 */ /* 0x008fe40000011407 */
[----:B------:R-:W-:Y:S02]  /*00b0*/  LOP3.LUT R0, R0, 0x1fc, RZ, 0xc0, !PT ;  /* 0x000001fc00007812 */ /* 0x000fe400078ec0ff */
[----:B------:R-:W-:Y:S02]  /*00c0*/  SGXT R3, R3, 0x1 ;  /* 0x000000010303781a */ /* 0x000fe40000000200 */
[----:B------:R-:W-:-:S04]  /*00d0*/  LEA R0, R7, R0, 0xa ;  /* 0x0000000007007211 */ /* 0x000fc800078e50ff */
[----:B------:R-:W-:-:S04]  /*00e0*/  LEA.HI R3, R3, R0, RZ, 0x4 ;  /* 0x0000000003037211 */ /* 0x000fc800078f20ff */
[----:B------:R-:W-:-:S04]  /*00f0*/  LOP3.LUT R3, R3, 0xfffffff0, RZ, 0xc0, !PT ;  /* 0xfffffff003037812 */ /* 0x000fc800078ec0ff */
[----:B------:R-:W-:-:S05]  /*0100*/  IADD3 R3, R0, -R3, RZ ;  /* 0x8000000300037210 */ /* 0x000fca0007ffe0ff */
[----:B--2---:R-:W-:-:S06]  /*0110*/  IMAD.WIDE R4, R3, 0x4, R4 ;  /* 0x0000000403047825 */ /* 0x004fcc00078e0204 */
[----:B------:R-:W2:Y:S01]  /*0120*/  LDG.E.EL.128 R4, desc[UR4][R4.64] ;  /* 0x0000000404047981 */ /* 0x000ea2000c2e1d00 */
[----:B----4-:R-:W-:-:S04]  /*0130*/  IMAD.WIDE R12, R3, 0x4, R12 ;  /* 0x00000004030c7825 */ /* 0x010fc800078e020c */
[----:B-----5:R-:W-:Y:S02]  /*0140*/  IMAD.WIDE R22, R0, 0x4, R22 ;  /* 0x0000000400167825 */ /* 0x020fe400078e0216 */
[----:B------:R-:W3:Y:S02]  /*0150*/  LDG.E.EL.128 R12, desc[UR4][R12.64] ;  /* 0x000000040c0c7981 */ /* 0x000ee4000c2e1d00 */
[C---:B0-----:R-:W-:Y:S02]  /*0160*/  IMAD.WIDE R20, R3.reuse, 0x4, R20 ;  /* 0x0000000403147825 */ /* 0x041fe400078e0214 */
[----:B------:R-:W3:Y:S02]  /*0170*/  LDG.E.128 R16, desc[UR4][R22.64+0x800] ;  /* 0x0008000416107981 */ /* 0x000ee4000c1e1d00 */
[----:B-1----:R-:W-:-:S04]  /*0180*/  IMAD.WIDE R24, R3, 0x4, R24 ;  /* 0x0000000403187825 */ /* 0x002fc800078e0218 */
[----:B--2---:R-:W-:Y:S01]  /*0190*/  FADD R6, R6, 9.9999997473787516356e-06 ;  /* 0x3727c5ac06067421 */ /* 0x004fe20000000000 */
[----:B------:R-:W-:Y:S01]  /*01a0*/  FADD R2, R4, 9.9999997473787516356e-06 ;  /* 0x3727c5ac04027421 */ /* 0x000fe20000000000 */
[----:B------:R-:W-:-:S03]  /*01b0*/  FADD R8, R5, 9.9999997473787516356e-06 ;  /* 0x3727c5ac05087421 */ /* 0x000fc60000000000 */
[----:B------:R-:W0:Y:S08]  /*01c0*/  MUFU.SQRT R26, R2 ;  /* 0x00000002001a7308 */ /* 0x000e300000002000 */
[----:B------:R-:W1:Y:S01]  /*01d0*/  MUFU.SQRT R6, R6 ;  /* 0x0000000600067308 */ /* 0x000e620000002000 */
[----:B0-----:R-:W-:-:S07]  /*01e0*/  FSETP.GT.AND P0, PT, R26, 8.50705917302346158658e+37, PT ;  /* 0x7e8000001a00780b */ /* 0x001fce0003f04000 */
[----:B------:R0:W2:Y:S01]  /*01f0*/  MUFU.SQRT R27, R8 ;  /* 0x00000008001b7308 */ /* 0x0000a20000002000 */
[----:B------:R-:W-:Y:S02]  /*0200*/  FSETP.GEU.AND P3, PT, R26, 1.175494350822287508e-38, PT ;  /* 0x008000001a00780b */ /* 0x000fe40003f6e000 */
[C---:B-1----:R-:W-:Y:S02]  /*0210*/  FSETP.GT.AND P2, PT, R6.reuse, 8.50705917302346158658e+37, PT ;  /* 0x7e8000000600780b */ /* 0x042fe40003f44000 */
[----:B------:R-:W-:Y:S01]  /*0220*/  FSETP.GEU.AND P5, PT, R6, 1.175494350822287508e-38, PT ;  /* 0x008000000600780b */ /* 0x000fe20003fae000 */
[----:B------:R-:W-:Y:S01]  /*0230*/  HFMA2.MMA R2, -RZ, RZ, 1.625, 0 ;  /* 0x3e800000ff027435 */ /* 0x000fe200000001ff */
[----:B0-----:R-:W4:Y:S01]  /*0240*/  LDG.E.128 R8, desc[UR4][R22.64] ;  /* 0x0000000416087981 */ /* 0x001f22000c1e1d00 */
[----:B------:R-:W-:Y:S01]  /*0250*/  @P0 FMUL R26, R26, 0.25 ;  /* 0x3e8000001a1a0820 */ /* 0x000fe20000400000 */
[----:B--2---:R-:W-:-:S05]  /*0260*/  FSETP.GT.AND P1, PT, R27, 8.50705917302346158658e+37, PT ;  /* 0x7e8000001b00780b */ /* 0x004fca0003f24000 */
[----:B------:R-:W-:Y:S01]  /*0270*/  @!P3 FMUL R26, R26, 16777216 ;  /* 0x4b8000001a1ab820 */ /* 0x000fe20000400000 */
[C---:B------:R-:W-:Y:S01]  /*0280*/  FSETP.GEU.AND P4, PT, R27.reuse, 1.175494350822287508e-38, PT ;  /* 0x008000001b00780b */ /* 0x040fe20003f8e000 */
[----:B------:R-:W-:Y:S02]  /*0290*/  @P2 FMUL R6, R6, 0.25 ;  /* 0x3e80000006062820 */ /* 0x000fe40000400000 */
[----:B------:R0:W1:Y:S01]  /*02a0*/  MUFU.RCP R5, R26 ;  /* 0x0000001a00057308 */ /* 0x0000620000001000 */
[----:B------:R-:W2:Y:S01]  /*02b0*/  LDG.E.EL.128 R20, desc[UR4][R20.64] ;  /* 0x0000000414147981 */ /* 0x000ea2000c2e1d00 */
[----:B------:R-:W-:Y:S02]  /*02c0*/  @!P5 FMUL R6, R6, 16777216 ;  /* 0x4b8000000606d820 */ /* 0x000fe40000400000 */
[----:B------:R-:W-:-:S04]  /*02d0*/  @P1 FMUL R27, R27, 0.25 ;  /* 0x3e8000001b1b1820 */ /* 0x000fc80000400000 */
[----:B------:R-:W5:Y:S02]  /*02e0*/  MUFU.RCP R6, R6 ;  /* 0x0000000600067308 */ /* 0x000f640000001000 */
[----:B------:R-:W-:Y:S01]  /*02f0*/  @!P4 FMUL R27, R27, 16777216 ;  /* 0x4b8000001b1bc820 */ /* 0x000fe20000400000 */
[----:B0-----:R-:W-:-:S05]  /*0300*/  FSEL R26, R2, 1, P0 ;  /* 0x3f800000021a7808 */ /* 0x001fca0000000000 */
[----:B------:R0:W-:Y:S01]  /*0310*/  MUFU.RCP R4, R27 ;  /* 0x0000001b00047308 */ /* 0x0001e20000001000 */
[----:B------:R-:W-:Y:S01]  /*0320*/  @!P3 FMUL R26, R26, 16777216 ;  /* 0x4b8000001a1ab820 */ /* 0x000fe20000400000 */
[----:B0-----:R-:W-:-:S03]  /*0330*/  FSEL R27, R2, 1, P2 ;  /* 0x3f800000021b7808 */ /* 0x001fc60001000000 */
[----:B-1----:R-:W-:Y:S02]  /*0340*/  FMUL R3, R5, R26 ;  /* 0x0000001a05037220 */ /* 0x002fe40000400000 */
[----:B------:R-:W-:-:S04]  /*0350*/  @!P5 FMUL R27, R27, 16777216 ;  /* 0x4b8000001b1bd820 */ /* 0x000fc80000400000 */
[----:B-----5:R-:W-:Y:S02]  /*0360*/  FMUL R5, R6, R27 ;  /* 0x0000001b06057220 */ /* 0x020fe40000400000 */
[----:B------:R-:W2:Y:S01]  /*0370*/  LDG.E.EL.128 R24, desc[UR4][R24.64] ;  /* 0x0000000418187981 */ /* 0x000ea2000c2e1d00 */
[----:B------:R-:W-:-:S04]  /*0380*/  FADD R7, R7, 9.9999997473787516356e-06 ;  /* 0x3727c5ac07077421 */ /* 0x000fc80000000000 */
[----:B------:R0:W1:Y:S01]  /*0390*/  MUFU.SQRT R28, R7 ;  /* 0x00000007001c7308 */ /* 0x0000620000002000 */
[----:B------:R-:W-:Y:S01]  /*03a0*/  FSEL R29, R2, 1, P1 ;  /* 0x3f800000021d7808 */ /* 0x000fe20000800000 */
[----:B0-----:R-:W0:Y:S01]  /*03b0*/  LDC.64 R6, c[0x0][0x238] ;  /* 0x00008e00ff067b82 */ /* 0x001e220000000a00 */
[C---:B-1----:R-:W-:Y:S02]  /*03c0*/  FSETP.GT.AND P0, PT, R28.reuse, 8.50705917302346158658e+37, PT ;  /* 0x7e8000001c00780b */ /* 0x042fe40003f04000 */
[----:B------:R-:W-:-:S11]  /*03d0*/  FSETP.GEU.AND P1, PT, R28, 1.175494350822287508e-38, PT ;  /* 0x008000001c00780b */ /* 0x000fd60003f2e000 */
[----:B------:R-:W-:-:S04]  /*03e0*/  @P0 FMUL R28, R28, 0.25 ;  /* 0x3e8000001c1c0820 */ /* 0x000fc80000400000 */
[----:B------:R-:W-:Y:S01]  /*03f0*/  @!P1 FMUL R28, R28, 16777216 ;  /* 0x4b8000001c1c9820 */ /* 0x000fe20000400000 */
[----:B------:R-:W-:-:S05]  /*0400*/  @!P4 FMUL R29, R29, 16777216 ;  /* 0x4b8000001d1dc820 */ /* 0x000fca0000400000 */
[----:B------:R-:W1:Y:S01]  /*0410*/  MUFU.RCP R28, R28 ;  /* 0x0000001c001c7308 */ /* 0x000e620000001000 */
[----:B------:R-:W-:Y:S01]  /*0420*/  FMUL R4, R4, R29 ;  /* 0x0000001d04047220 */ /* 0x000fe20000400000 */
[----:B------:R-:W-:-:S05]  /*0430*/  FSEL R29, R2, 1, P0 ;  /* 0x3f800000021d7808 */ /* 0x000fca0000000000 */
[----:B------:R-:W-:Y:S01]  /*0440*/  @!P1 FMUL R29, R29, 16777216 ;  /* 0x4b8000001d1d9820 */ /* 0x000fe20000400000 */
[----:B---3--:R-:W-:Y:S01]  /*0450*/  FADD R19, R19, -R15 ;  /* 0x8000000f13137221 */ /* 0x008fe20000000000 */
[----:B------:R-:W-:Y:S01]  /*0460*/  FADD R16, R16, -R12 ;  /* 0x8000000c10107221 */ /* 0x000fe20000000000 */
[----:B------:R-:W-:Y:S01]  /*0470*/  FADD R18, R18, -R14 ;  /* 0x8000000e12127221 */ /* 0x000fe20000000000 */
[----:B-1----:R-:W-:Y:S01]  /*0480*/  FMUL R2, R28, R29 ;  /* 0x0000001d1c027220 */ /* 0x002fe20000400000 */
[----:B------:R-:W-:Y:S01]  /*0490*/  FADD R17, R17, -R13 ;  /* 0x8000000d11117221 */ /* 0x000fe20000000000 */
[----:B----4-:R-:W-:Y:S01]  /*04a0*/  FADD R11, R11, -R15 ;  /* 0x8000000f0b0b7221 */ /* 0x010fe20000000000 */
[----:B------:R-:W-:Y:S01]  /*04b0*/  FADD R8, R8, -R12 ;  /* 0x8000000c08087221 */ /* 0x000fe20000000000 */
[----:B------:R-:W-:Y:S02]  /*04c0*/  FADD R12, R10, -R14 ;  /* 0x8000000e0a0c7221 */ /* 0x000fe40000000000 */
[C---:B------:R-:W-:Y:S01]  /*04d0*/  FMUL R10, R2.reuse, R11 ;  /* 0x0000000b020a7220 */ /* 0x040fe20000400000 */
[----:B------:R-:W-:Y:S01]  /*04e0*/  FMUL R2, R2, R19 ;  /* 0x0000001302027220 */ /* 0x000fe20000400000 */
[----:B------:R-:W-:Y:S01]  /*04f0*/  FADD R9, R9, -R13 ;  /* 0x8000000d09097221 */ /* 0x000fe20000000000 */
[C---:B------:R-:W-:Y:S01]  /*0500*/  FMUL R11, R5.reuse, R12 ;  /* 0x0000000c050b7220 */ /* 0x040fe20000400000 */
[----:B------:R-:W-:Y:S01]  /*0510*/  FMUL R5, R5, R18 ;  /* 0x0000001205057220 */ /* 0x000fe20000400000 */
[C---:B------:R-:W-:Y:S01]  /*0520*/  FMUL R15, R3.reuse, R8 ;  /* 0x00000008030f7220 */ /* 0x040fe20000400000 */
[C---:B------:R-:W-:Y:S01]  /*0530*/  FMUL R8, R4.reuse, R17 ;  /* 0x0000001104087220 */ /* 0x040fe20000400000 */
[----:B------:R-:W-:Y:S01]  /*0540*/  FMUL R13, R3, R16 ;  /* 0x00000010030d7220 */ /* 0x000fe20000400000 */
[----:B------:R-:W-:Y:S01]  /*0550*/  FMUL R12, R4, R9 ;  /* 0x00000009040c7220 */ /* 0x000fe20000400000 */
[----:B--2---:R-:W-:Y:S01]  /*0560*/  FFMA R2, R23, R2, R27 ;  /* 0x0000000217027223 */ /* 0x004fe2000000001b */
[----:B------:R-:W-:Y:S01]  /*0570*/  FFMA R5, R22, R5, R26 ;  /* 0x0000000516057223 */ /* 0x000fe2000000001a */
[----:B------:R-:W-:Y:S01]  /*0580*/  FFMA R8, R21, R8, R25 ;  /* 0x0000000815087223 */ /* 0x000fe20000000019 */
[----:B------:R-:W-:Y:S01]  /*0590*/  FFMA R10, R23, R10, R27 ;  /* 0x0000000a170a7223 */ /* 0x000fe2000000001b */
[C-C-:B------:R-:W-:Y:S01]  /*05a0*/  FFMA R3, R20.reuse, R15, R24.reuse ;  /* 0x0000000f14037223 */ /* 0x140fe20000000018 */
[----:B------:R-:W-:Y:S01]  /*05b0*/  FFMA R4, R20, R13, R24 ;  /* 0x0000000d14047223 */ /* 0x000fe20000000018 */
[----:B------:R-:W-:Y:S01]  /*05c0*/  FFMA R9, R21, R12, R25 ;  /* 0x0000000c15097223 */ /* 0x000fe20000000019 */
[----:B------:R-:W-:Y:S01]  /*05d0*/  FFMA R22, R22, R11, R26 ;  /* 0x0000000b16167223 */ /* 0x000fe2000000001a */
[----:B------:R-:W-:Y:S01]  /*05e0*/  FSETP.GEU.AND P6, PT, R2, RZ, PT ;  /* 0x000000ff0200720b */ /* 0x000fe20003fce000 */
[----:B0-----:R-:W-:Y:S01]  /*05f0*/  IMAD.WIDE R12, R0, 0x4, R6 ;  /* 0x00000004000c7825 */ /* 0x001fe200078e0206 */
[----:B------:R-:W-:-:S02]  /*0600*/  FSETP.GEU.AND P5, PT, R5, RZ, PT ;  /* 0x000000ff0500720b */ /* 0x000fc40003fae000 */
[----:B------:R-:W-:Y:S02]  /*0610*/  FSETP.GEU.AND P4, PT, R8, RZ, PT ;  /* 0x000000ff0800720b */ /* 0x000fe40003f8e000 */
[----:B------:R-:W-:Y:S02]  /*0620*/  FSETP.GEU.AND P3, PT, R10, RZ, PT ;  /* 0x000000ff0a00720b */ /* 0x000fe40003f6e000 */
[----:B------:R-:W-:Y:S02]  /*0630*/  SEL R7, R2, RZ, P6 ;  /* 0x000000ff02077207 */ /* 0x000fe40003000000 */
[----:B------:R-:W-:Y:S02]  /*0640*/  FSETP.GEU.AND P0, PT, R4, RZ, PT ;  /* 0x000000ff0400720b */ /* 0x000fe40003f0e000 */
[----:B------:R-:W-:Y:S02]  /*0650*/  FSETP.GEU.AND P2, PT, R22, RZ, PT ;  /* 0x000000ff1600720b */ /* 0x000fe40003f4e000 */
[----:B------:R-:W-:-:S02]  /*0660*/  FSETP.GEU.AND P1, PT, R9, RZ, PT ;  /* 0x000000ff0900720b */ /* 0x000fc40003f2e000 */
[----:B------:R-:W-:Y:S02]  /*0670*/  FSETP.GEU.AND P6, PT, R3, RZ, PT ;  /* 0x000000ff0300720b */ /* 0x000fe40003fce000 */
[----:B------:R-:W-:Y:S02]  /*0680*/  SEL R6, R5, RZ, P5 ;  /* 0x000000ff05067207 */ /* 0x000fe40002800000 */
[----:B------:R-:W-:Y:S02]  /*0690*/  SEL R5, R8, RZ, P4 ;  /* 0x000000ff08057207 */ /* 0x000fe40002000000 */
[----:B------:R-:W-:Y:S02]  /*06a0*/  SEL R11, R10, RZ, P3 ;  /* 0x000000ff0a0b7207 */ /* 0x000fe40001800000 */
[----:B------:R-:W-:Y:S02]  /*06b0*/  SEL R10, R22, RZ, P2 ;  /* 0x000000ff160a7207 */ /* 0x000fe40001000000 */
[----:B------:R-:W-:-:S02]  /*06c0*/  SEL R9, R9, RZ, P1 ;  /* 0x000000ff09097207 */ /* 0x000fc40000800000 */
[----:B------:R-:W-:Y:S02]  /*06d0*/  SEL R8, R3, RZ, P6 ;  /* 0x000000ff03087207 */ /* 0x000fe40003000000 */
[----:B------:R-:W-:-:S03]  /*06e0*/  SEL R4, R4, RZ, P0 ;  /* 0x000000ff04047207 */ /* 0x000fc60000000000 */
[----:B------:R-:W-:Y:S04]  /*06f0*/  STG.E.128 desc[UR4][R12.64], R8 ;  /* 0x000000080c007986 */ /* 0x000fe8000c101d04 */
[----:B------:R-:W-:Y:S01]  /*0700*/  STG.E.128 desc[UR4][R12.64+0x800], R4 ;  /* 0x000800040c007986 */ /* 0x000fe2000c101d04 */
[----:B------:R-:W-:Y:S05]  /*0710*/  EXIT ;  /* 0x000000000000794d */ /* 0x000fea0003800000 */
.L_x_0:
[----:B------:R-:W-:-:S00]  /*0720*/  BRA `(.L_x_0) ;  /* 0xfffffffc00fc7947 */ /* 0x000fc0000383ffff */
[----:B------:R-:W-:-:S00]  /*0730*/  NOP ;  /* 0x0000000000007918 */ /* 0x000fc00000000000 */
        /* <DEDUP_REMOVED lines=12> */
.L_x_1:


//--------------------- .nv.global.init           --------------------------
	.section	.nv.global.init,"aw",@progbits
.nv.global.init:
	.type		_$_str,@object
	.size		_$_str,(_$_str_$_2 - _$_str)
_$_str:
        /*0000*/ 	.byte	0x5f, 0x5f, 0x43, 0x55, 0x44, 0x41, 0x5f, 0x46, 0x54, 0x5a, 0x00
	.type		_$_str_$_2,@object
	.size		_$_str_$_2,(.L_1 - _$_str_$_2)
_$_str_$_2:
        /*000b*/ 	.byte	0x5f, 0x5f, 0x43, 0x55, 0x44, 0x41, 0x5f, 0x50, 0x52, 0x45, 0x43, 0x5f, 0x53, 0x51, 0x52, 0x54
        /*001b*/ 	.byte	0x00
.L_1:


//--------------------- .nv.constant0.triton_poi_fused__native_batch_norm_legit_no_training_relu_8 --------------------------
	.section	.nv.constant0.triton_poi_fused__native_batch_norm_legit_no_training_relu_8,"a",@progbits
	.sectionflags	@""
	.align	4
.nv.constant0.triton_poi_fused__native_batch_norm_legit_no_training_relu_8:
	.zero		580
